//
// Generated by NVIDIA NVVM Compiler
//
// Compiler Build ID: CL-36424714
// Cuda compilation tools, release 13.0, V13.0.88
// Based on NVVM 20.0.0
//

.version 9.0
.target sm_100
.address_size 64

	// .globl	_Z28unique_globalid_2Darray_calcPi
.extern .func  (.param .b32 func_retval0) vprintf
(
	.param .b64 vprintf_param_0,
	.param .b64 vprintf_param_1
)
;
.global .align 1 .b8 $str[38] = {118, 97, 108, 117, 101, 32, 111, 102, 32, 116, 104, 101, 32, 97, 114, 114, 97, 121, 32, 97, 116, 32, 105, 110, 100, 101, 120, 32, 37, 100, 32, 105, 115, 32, 37, 100, 10};

.visible .entry _Z28unique_globalid_2Darray_calcPi(
	.param .u64 .ptr .align 1 _Z28unique_globalid_2Darray_calcPi_param_0
)
{
	.local .align 8 .b8 	__local_depot0[8];
	.reg .b64 	%SP;
	.reg .b64 	%SPL;
	.reg .b32 	%r<11>;
	.reg .b64 	%rd<9>;

	mov.u64 	%SPL, __local_depot0;
	cvta.local.u64 	%SP, %SPL;
	ld.param.u64 	%rd1, [_Z28unique_globalid_2Darray_calcPi_param_0];
	cvta.to.global.u64 	%rd2, %rd1;
	add.u64 	%rd3, %SP, 0;
	add.u64 	%rd4, %SPL, 0;
	mov.u32 	%r1, %nctaid.x;
	mov.u32 	%r2, %ntid.x;
	mov.u32 	%r3, %ctaid.y;
	mov.u32 	%r4, %ctaid.x;
	mov.u32 	%r5, %tid.x;
	mad.lo.s32 	%r6, %r3, %r1, %r4;
	mad.lo.s32 	%r7, %r6, %r2, %r5;
	mul.wide.s32 	%rd5, %r7, 4;
	add.s64 	%rd6, %rd2, %rd5;
	ld.global.u32 	%r8, [%rd6];
	st.local.v2.u32 	[%rd4], {%r7, %r8};
	mov.u64 	%rd7, $str;
	cvta.global.u64 	%rd8, %rd7;
	{ // callseq 0, 0
	.param .b64 param0;
	st.param.b64 	[param0], %rd8;
	.param .b64 param1;
	st.param.b64 	[param1], %rd3;
	.param .b32 retval0;
	call.uni (retval0), 
	vprintf, 
	(
	param0, 
	param1
	);
	ld.param.b32 	%r9, [retval0];
	} // callseq 0
	ret;

}


// ===== COMPILED SASS (sm_100) =====

	.target	sm_100

	.elftype	@"ET_EXEC"


//--------------------- .note.nv.tkinfo           --------------------------
	.section	.note.nv.tkinfo,"",@"SHT_NOTE"
	.sectionflags	@"SHF_NOTE_NV_TKINFO"
	.tkinfo
        /*0018*/ 	.word	0x00000002
        /*0030*/ 	.string	""
        /*0030*/ 	.string	"ptxas"
        /*0030*/ 	.string	"Cuda compilation tools, release 13.0, V13.0.88"
        /*0030*/ 	.string	"Build cuda_13.0.r13.0/compiler.36424714_0"
        /*0030*/ 	.string	"-arch sm_100 -m 64 "



//--------------------- .note.nv.cuinfo           --------------------------
	.section	.note.nv.cuinfo,"",@"SHT_NOTE"
	.sectionflags	@"SHF_NOTE_NV_CUINFO"
        /*0018*/ 	.short	0x0002
        /*001a*/ 	.short	0x0064
        /*001c*/ 	.short	0x0082
	.zero		2


//--------------------- .nv.info                  --------------------------
	.section	.nv.info,"",@"SHT_CUDA_INFO"
	.align	4


	//----- nvinfo : EIATTR_REGCOUNT
	.align		4
        /*0000*/ 	.byte	0x04, 0x2f
        /*0002*/ 	.short	(.L_2 - .L_1)
	.align		4
.L_1:
        /*0004*/ 	.word	index@(_Z28unique_globalid_2Darray_calcPi)
        /*0008*/ 	.word	0x00000018


	//----- nvinfo : EIATTR_FRAME_SIZE
	.align		4
.L_2:
        /*000c*/ 	.byte	0x04, 0x11
        /*000e*/ 	.short	(.L_4 - .L_3)
	.align		4
.L_3:
        /*0010*/ 	.word	index@(_Z28unique_globalid_2Darray_calcPi)
        /*0014*/ 	.word	0x00000008


	//----- nvinfo : EIATTR_MIN_STACK_SIZE
	.align		4
.L_4:
        /*0018*/ 	.byte	0x04, 0x12
        /*001a*/ 	.short	(.L_6 - .L_5)
	.align		4
.L_5:
        /*001c*/ 	.word	index@(_Z28unique_globalid_2Darray_calcPi)
        /*0020*/ 	.word	0x00000008
.L_6:


//--------------------- .nv.compat                --------------------------
	.section	.nv.compat,"",@"SHT_CUDA_COMPAT_INFO"
	.align	4
        /*0000*/ 	.byte	0x02, 0x09, 0x00, 0x00, 0x02, 0x02, 0x01, 0x00, 0x02, 0x05, 0x05, 0x00, 0x03, 0x07, 0x01, 0x01
        /*0010*/ 	.byte	0x02, 0x03, 0x00, 0x00, 0x02, 0x06, 0x01, 0x00, 0x04, 0x0b, 0x08, 0x00, 0x09, 0x00, 0x00, 0x00
        /*0020*/ 	.byte	0x00, 0x00, 0x00, 0x00


//--------------------- .nv.info._Z28unique_globalid_2Darray_calcPi --------------------------
	.section	.nv.info._Z28unique_globalid_2Darray_calcPi,"",@"SHT_CUDA_INFO"
	.sectionflags	@""
	.align	4


	//----- nvinfo : EIATTR_CUDA_API_VERSION
	.align		4
        /*0000*/ 	.byte	0x04, 0x37
        /*0002*/ 	.short	(.L_8 - .L_7)
.L_7:
        /*0004*/ 	.word	0x00000082


	//----- nvinfo : EIATTR_KPARAM_INFO
	.align		4
.L_8:
        /*0008*/ 	.byte	0x04, 0x17
        /*000a*/ 	.short	(.L_10 - .L_9)
.L_9:
        /*000c*/ 	.word	0x00000000
        /*0010*/ 	.short	0x0000
        /*0012*/ 	.short	0x0000
        /*0014*/ 	.byte	0x00, 0xf5, 0x21, 0x00


	//----- nvinfo : EIATTR_SPARSE_MMA_MASK
	.align		4
.L_10:
        /*0018*/ 	.byte	0x03, 0x50
        /*001a*/ 	.short	0x0000


	//----- nvinfo : EIATTR_MAXREG_COUNT
	.align		4
        /*001c*/ 	.byte	0x03, 0x1b
        /*001e*/ 	.short	0x00ff


	//----- nvinfo : EIATTR_EXTERNS
	.align		4
        /*0020*/ 	.byte	0x04, 0x0f
        /*0022*/ 	.short	(.L_12 - .L_11)


	//   ....[0]....
	.align		4
.L_11:
        /*0024*/ 	.word	index@(vprintf)


	//----- nvinfo : EIATTR_MERCURY_ISA_VERSION
	.align		4
.L_12:
        /*0028*/ 	.byte	0x03, 0x5f
        /*002a*/ 	.short	0x0101


	//----- nvinfo : EIATTR_VRC_CTA_INIT_COUNT
	.align		4
        /*002c*/ 	.byte	0x02, 0x4a
	.zero		1
	.zero		1


	//----- nvinfo : EIATTR_SYSCALL_OFFSETS
	.align		4
        /*0030*/ 	.byte	0x04, 0x46
        /*0032*/ 	.short	(.L_14 - .L_13)


	//   ....[0]....
.L_13:
        /*0034*/ 	.word	0x00000180


	//----- nvinfo : EIATTR_EXIT_INSTR_OFFSETS
	.align		4
.L_14:
        /*0038*/ 	.byte	0x04, 0x1c
        /*003a*/ 	.short	(.L_16 - .L_15)


	//   ....[0]....
.L_15:
        /*003c*/ 	.word	0x00000190


	//----- nvinfo : EIATTR_CBANK_PARAM_SIZE
	.align		4
.L_16:
        /*0040*/ 	.byte	0x03, 0x19
        /*0042*/ 	.short	0x0008


	//----- nvinfo : EIATTR_PARAM_CBANK
	.align		4
        /*0044*/ 	.byte	0x04, 0x0a
        /*0046*/ 	.short	(.L_18 - .L_17)
	.align		4
.L_17:
        /*0048*/ 	.word	index@(.nv.constant0._Z28unique_globalid_2Darray_calcPi)
        /*004c*/ 	.short	0x0380
        /*004e*/ 	.short	0x0008


	//----- nvinfo : EIATTR_SW_WAR
	.align		4
.L_18:
        /*0050*/ 	.byte	0x04, 0x36
        /*0052*/ 	.short	(.L_20 - .L_19)
.L_19:
        /*0054*/ 	.word	0x00000008
.L_20:


//--------------------- .nv.callgraph             --------------------------
	.section	.nv.callgraph,"",@"SHT_CUDA_CALLGRAPH"
	.align	4
	.sectionentsize	8
	.align		4
        /*0000*/ 	.word	0x00000000
	.align		4
        /*0004*/ 	.word	0xffffffff
	.align		4
        /*0008*/ 	.word	index@(_Z28unique_globalid_2Darray_calcPi)
	.align		4
        /*000c*/ 	.word	index@(vprintf)
	.align		4
        /*0010*/ 	.word	0x00000000
	.align		4
        /*0014*/ 	.word	0xfffffffe
	.align		4
        /*0018*/ 	.word	0x00000000
	.align		4
        /*001c*/ 	.word	0xfffffffd
	.align		4
        /*0020*/ 	.word	0x00000000
	.align		4
        /*0024*/ 	.word	0xfffffffc


//--------------------- .nv.constant4             --------------------------
	.section	.nv.constant4,"a",@progbits
	.align	8
	.align		8
.nv.constant4:
        /*0000*/ 	.dword	vprintf
	.align		8
        /*0008*/ 	.dword	$str


//--------------------- .text._Z28unique_globalid_2Darray_calcPi --------------------------
	.section	.text._Z28unique_globalid_2Darray_calcPi,"ax",@progbits
	.align	128
        .global         _Z28unique_globalid_2Darray_calcPi
        .type           _Z28unique_globalid_2Darray_calcPi,@function
        .size           _Z28unique_globalid_2Darray_calcPi,(.L_x_2 - _Z28unique_globalid_2Darray_calcPi)
        .other          _Z28unique_globalid_2Darray_calcPi,@"STO_CUDA_ENTRY STV_DEFAULT"
_Z28unique_globalid_2Darray_calcPi:
.text._Z28unique_globalid_2Darray_calcPi:
[----:B------:R-:W0:Y:S01]  /*0000*/  LDC R1, c[0x0][0x37c] ;  /* 0x0000df00ff017b82 */ /* 0x000e220000000800 */
[----:B------:R-:W1:Y:S01]  /*0010*/  S2R R2, SR_CTAID.Y ;  /* 0x0000000000027919 */ /* 0x000e620000002600 */
[----:B------:R-:W2:Y:S06]  /*0020*/  LDCU UR6, c[0x0][0x2fc] ;  /* 0x00005f80ff0677ac */ /* 0x000eac0008000800 */
[----:B------:R-:W3:Y:S01]  /*0030*/  LDC.64 R8, c[0x0][0x380] ;  /* 0x0000e000ff087b82 */ /* 0x000ee20000000a00 */
[----:B0-----:R-:W-:Y:S01]  /*0040*/  VIADD R1, R1, 0xfffffff8 ;  /* 0xfffffff801017836 */ /* 0x001fe20000000000 */
[----:B------:R-:W1:Y:S01]  /*0050*/  S2R R3, SR_CTAID.X ;  /* 0x0000000000037919 */ /* 0x000e620000002500 */
[----:B------:R-:W1:Y:S01]  /*0060*/  LDCU UR7, c[0x0][0x370] ;  /* 0x00006e00ff0777ac */ /* 0x000e620008000800 */
[----:B------:R-:W0:Y:S01]  /*0070*/  S2R R5, SR_TID.X ;  /* 0x0000000000057919 */ /* 0x000e220000002100 */
[----:B------:R-:W0:Y:S01]  /*0080*/  LDCU UR8, c[0x0][0x360] ;  /* 0x00006c00ff0877ac */ /* 0x000e220008000800 */
[----:B------:R-:W4:Y:S01]  /*0090*/  LDCU.64 UR4, c[0x0][0x358] ;  /* 0x00006b00ff0477ac */ /* 0x000f220008000a00 */
[----:B-1----:R-:W-:-:S04]  /*00a0*/  IMAD R2, R2, UR7, R3 ;  /* 0x0000000702027c24 */ /* 0x002fc8000f8e0203 */
[----:B0-----:R-:W-:Y:S01]  /*00b0*/  IMAD R2, R2, UR8, R5 ;  /* 0x0000000802027c24 */ /* 0x001fe2000f8e0205 */
[----:B------:R-:W-:Y:S01]  /*00c0*/  MOV R0, 0x0 ;  /* 0x0000000000007802 */ /* 0x000fe20000000f00 */
[----:B------:R-:W0:Y:S02]  /*00d0*/  LDCU.64 UR8, c[0x4][0x8] ;  /* 0x01000100ff0877ac */ /* 0x000e240008000a00 */
[----:B---3--:R-:W-:-:S05]  /*00e0*/  IMAD.WIDE R8, R2, 0x4, R8 ;  /* 0x0000000402087825 */ /* 0x008fca00078e0208 */
[----:B----4-:R-:W3:Y:S01]  /*00f0*/  LDG.E R3, desc[UR4][R8.64] ;  /* 0x0000000408037981 */ /* 0x010ee2000c1e1900 */
[----:B------:R-:W1:Y:S01]  /*0100*/  LDCU UR4, c[0x0][0x2f8] ;  /* 0x00005f00ff0477ac */ /* 0x000e620008000800 */
[----:B------:R4:W3:Y:S01]  /*0110*/  LDC.64 R10, c[0x4][R0] ;  /* 0x01000000000a7b82 */ /* 0x0008e20000000a00 */
[----:B0-----:R-:W-:Y:S01]  /*0120*/  IMAD.U32 R4, RZ, RZ, UR8 ;  /* 0x00000008ff047e24 */ /* 0x001fe2000f8e00ff */
[----:B------:R-:W-:Y:S02]  /*0130*/  MOV R5, UR9 ;  /* 0x0000000900057c02 */ /* 0x000fe40008000f00 */
[----:B-1----:R-:W-:-:S04]  /*0140*/  IADD3 R6, P0, PT, R1, UR4, RZ ;  /* 0x0000000401067c10 */ /* 0x002fc8000ff1e0ff */
[----:B--2---:R-:W-:Y:S01]  /*0150*/  IADD3.X R7, PT, PT, RZ, UR6, RZ, P0, !PT ;  /* 0x00000006ff077c10 */ /* 0x004fe200087fe4ff */
[----:B---3--:R4:W-:Y:S08]  /*0160*/  STL.64 [R1], R2 ;  /* 0x0000000201007387 */ /* 0x0089f00000100a00 */
[----:B------:R-:W-:-:S07]  /*0170*/  LEPC R20, `(.L_x_0) ;  /* 0x000000001014794e */ /* 0x000fce0000000000 */
[----:B----4-:R-:W-:Y:S05]  /*0180*/  CALL.ABS.NOINC R10 ;  /* 0x000000000a007343 */ /* 0x010fea0003c00000 */
.L_x_0:
[----:B------:R-:W-:Y:S05]  /*0190*/  EXIT ;  /* 0x000000000000794d */ /* 0x000fea0003800000 */
.L_x_1:
[----:B------:R-:W-:-:S00]  /*01a0*/  BRA `(.L_x_1) ;  /* 0xfffffffc00fc7947 */ /* 0x000fc0000383ffff */
[----:B------:R-:W-:-:S00]  /*01b0*/  NOP ;  /* 0x0000000000007918 */ /* 0x000fc00000000000 */
        /* <DEDUP_REMOVED lines=12> */
.L_x_2:


//--------------------- .nv.global.init           --------------------------
	.section	.nv.global.init,"aw",@progbits
.nv.global.init:
	.type		$str,@object
	.size		$str,(.L_0 - $str)
$str:
        /*0000*/ 	.byte	0x76, 0x61, 0x6c, 0x75, 0x65, 0x20, 0x6f, 0x66, 0x20, 0x74, 0x68, 0x65, 0x20, 0x61, 0x72, 0x72
        /*0010*/ 	.byte	0x61, 0x79, 0x20, 0x61, 0x74, 0x20, 0x69, 0x6e, 0x64, 0x65, 0x78, 0x20, 0x25, 0x64, 0x20, 0x69
        /*0020*/ 	.byte	0x73, 0x20, 0x25, 0x64, 0x0a, 0x00
.L_0:


//--------------------- .nv.shared.reserved.0     --------------------------
	.section	.nv.shared.reserved.0,"aw",@nobits
	.weak		__nv_reservedSMEM_offset_0_alias
	.size		__nv_reservedSMEM_offset_0_alias, 0, 64
	.other		__nv_reservedSMEM_offset_0_alias,@"STO_CUDA_RESERVED_SHARED STV_DEFAULT"
__nv_reservedSMEM_offset_0_alias:
	.zero		0
	.zero		64


//--------------------- .nv.constant0._Z28unique_globalid_2Darray_calcPi --------------------------
	.section	.nv.constant0._Z28unique_globalid_2Darray_calcPi,"a",@progbits
	.sectionflags	@""
	.align	4
.nv.constant0._Z28unique_globalid_2Darray_calcPi:
	.zero		904


//--------------------- SYMBOLS --------------------------

	.type		.nv.reservedSmem.offset0,@object
	.size		.nv.reservedSmem.offset0,0x4
	.type		vprintf,@function
